//
// Generated by NVIDIA NVVM Compiler
//
// Compiler Build ID: CL-36424714
// Cuda compilation tools, release 13.0, V13.0.88
// Based on NVVM 20.0.0
//

.version 9.0
.target sm_100
.address_size 64

	// .globl	_Z4histIcjEvPKcjPjii
.extern .shared .align 16 .b8 resultShm[];

.visible .entry _Z4histIcjEvPKcjPjii(
	.param .u64 .ptr .align 1 _Z4histIcjEvPKcjPjii_param_0,
	.param .u32 _Z4histIcjEvPKcjPjii_param_1,
	.param .u64 .ptr .align 1 _Z4histIcjEvPKcjPjii_param_2,
	.param .u32 _Z4histIcjEvPKcjPjii_param_3,
	.param .u32 _Z4histIcjEvPKcjPjii_param_4
)
{
	.reg .pred 	%p<11>;
	.reg .b32 	%r<107>;
	.reg .b64 	%rd<9>;

	ld.param.u64 	%rd3, [_Z4histIcjEvPKcjPjii_param_0];
	ld.param.u32 	%r17, [_Z4histIcjEvPKcjPjii_param_1];
	ld.param.u64 	%rd4, [_Z4histIcjEvPKcjPjii_param_2];
	ld.param.u32 	%r18, [_Z4histIcjEvPKcjPjii_param_3];
	ld.param.u32 	%r19, [_Z4histIcjEvPKcjPjii_param_4];
	sub.s32 	%r20, %r19, %r18;
	add.s32 	%r1, %r20, 1;
	mov.u32 	%r106, %tid.x;
	shl.b32 	%r3, %r1, 5;
	setp.ge.u32 	%p1, %r106, %r3;
	@%p1 bra 	$L__BB0_3;
	mov.u32 	%r4, %ntid.x;
	mov.u32 	%r104, %r106;
$L__BB0_2:
	shl.b32 	%r21, %r104, 2;
	mov.u32 	%r22, resultShm;
	add.s32 	%r23, %r22, %r21;
	mov.b32 	%r24, 0;
	st.shared.u32 	[%r23], %r24;
	add.s32 	%r104, %r104, %r4;
	setp.lt.u32 	%p2, %r104, %r3;
	@%p2 bra 	$L__BB0_2;
$L__BB0_3:
	bar.sync 	0;
	mov.u32 	%r25, %ctaid.x;
	mov.u32 	%r7, %ntid.x;
	mul.lo.s32 	%r26, %r25, %r7;
	shl.b32 	%r27, %r26, 8;
	add.s32 	%r105, %r27, %r106;
	add.s32 	%r28, %r26, %r7;
	shl.b32 	%r29, %r28, 8;
	add.s32 	%r30, %r29, %r106;
	min.u32 	%r9, %r30, %r17;
	setp.ge.u32 	%p3, %r105, %r9;
	@%p3 bra 	$L__BB0_8;
	cvta.to.global.u64 	%rd1, %rd3;
	and.b32  	%r10, %r106, 31;
	shl.b32 	%r32, %r10, 2;
$L__BB0_5:
	cvt.u64.u32 	%rd5, %r105;
	add.s64 	%rd6, %rd1, %rd5;
	ld.global.s8 	%r31, [%rd6];
	sub.s32 	%r12, %r31, %r18;
	setp.lt.s32 	%p4, %r12, 0;
	setp.ge.u32 	%p5, %r12, %r1;
	or.pred  	%p6, %p4, %p5;
	@%p6 bra 	$L__BB0_7;
	shl.b32 	%r33, %r12, 7;
	or.b32  	%r34, %r33, %r32;
	mov.u32 	%r35, resultShm;
	add.s32 	%r36, %r35, %r34;
	atom.shared.add.u32 	%r37, [%r36], 1;
$L__BB0_7:
	add.s32 	%r105, %r105, %r7;
	setp.lt.u32 	%p7, %r105, %r9;
	@%p7 bra 	$L__BB0_5;
$L__BB0_8:
	bar.sync 	0;
	setp.ge.u32 	%p8, %r106, %r1;
	@%p8 bra 	$L__BB0_13;
	cvta.to.global.u64 	%rd2, %rd4;
	mov.u32 	%r39, resultShm;
$L__BB0_10:
	shl.b32 	%r38, %r106, 7;
	add.s32 	%r40, %r39, %r38;
	ld.shared.v4.u32 	{%r41, %r42, %r43, %r44}, [%r40];
	add.s32 	%r45, %r42, %r41;
	add.s32 	%r46, %r43, %r45;
	add.s32 	%r47, %r44, %r46;
	ld.shared.v4.u32 	{%r48, %r49, %r50, %r51}, [%r40+16];
	add.s32 	%r52, %r48, %r47;
	add.s32 	%r53, %r49, %r52;
	add.s32 	%r54, %r50, %r53;
	add.s32 	%r55, %r51, %r54;
	ld.shared.v4.u32 	{%r56, %r57, %r58, %r59}, [%r40+32];
	add.s32 	%r60, %r56, %r55;
	add.s32 	%r61, %r57, %r60;
	add.s32 	%r62, %r58, %r61;
	add.s32 	%r63, %r59, %r62;
	ld.shared.v4.u32 	{%r64, %r65, %r66, %r67}, [%r40+48];
	add.s32 	%r68, %r64, %r63;
	add.s32 	%r69, %r65, %r68;
	add.s32 	%r70, %r66, %r69;
	add.s32 	%r71, %r67, %r70;
	ld.shared.v4.u32 	{%r72, %r73, %r74, %r75}, [%r40+64];
	add.s32 	%r76, %r72, %r71;
	add.s32 	%r77, %r73, %r76;
	add.s32 	%r78, %r74, %r77;
	add.s32 	%r79, %r75, %r78;
	ld.shared.v4.u32 	{%r80, %r81, %r82, %r83}, [%r40+80];
	add.s32 	%r84, %r80, %r79;
	add.s32 	%r85, %r81, %r84;
	add.s32 	%r86, %r82, %r85;
	add.s32 	%r87, %r83, %r86;
	ld.shared.v4.u32 	{%r88, %r89, %r90, %r91}, [%r40+96];
	add.s32 	%r92, %r88, %r87;
	add.s32 	%r93, %r89, %r92;
	add.s32 	%r94, %r90, %r93;
	add.s32 	%r95, %r91, %r94;
	ld.shared.v4.u32 	{%r96, %r97, %r98, %r99}, [%r40+112];
	add.s32 	%r100, %r96, %r95;
	add.s32 	%r101, %r97, %r100;
	add.s32 	%r102, %r98, %r101;
	add.s32 	%r15, %r99, %r102;
	setp.eq.s32 	%p9, %r15, 0;
	@%p9 bra 	$L__BB0_12;
	mul.wide.u32 	%rd7, %r106, 4;
	add.s64 	%rd8, %rd2, %rd7;
	atom.global.add.u32 	%r103, [%rd8], %r15;
$L__BB0_12:
	add.s32 	%r106, %r106, %r7;
	setp.lt.u32 	%p10, %r106, %r1;
	@%p10 bra 	$L__BB0_10;
$L__BB0_13:
	ret;

}


// ===== COMPILED SASS (sm_100) =====

	.target	sm_100

	.elftype	@"ET_EXEC"


//--------------------- .note.nv.tkinfo           --------------------------
	.section	.note.nv.tkinfo,"",@"SHT_NOTE"
	.sectionflags	@"SHF_NOTE_NV_TKINFO"
	.tkinfo
        /*0018*/ 	.word	0x00000002
        /*0030*/ 	.string	""
        /*0030*/ 	.string	"ptxas"
        /*0030*/ 	.string	"Cuda compilation tools, release 13.0, V13.0.88"
        /*0030*/ 	.string	"Build cuda_13.0.r13.0/compiler.36424714_0"
        /*0030*/ 	.string	"-arch sm_100 -m 64 "



//--------------------- .note.nv.cuinfo           --------------------------
	.section	.note.nv.cuinfo,"",@"SHT_NOTE"
	.sectionflags	@"SHF_NOTE_NV_CUINFO"
        /*0018*/ 	.short	0x0002
        /*001a*/ 	.short	0x0064
        /*001c*/ 	.short	0x0082
	.zero		2


//--------------------- .nv.info                  --------------------------
	.section	.nv.info,"",@"SHT_CUDA_INFO"
	.align	4


	//----- nvinfo : EIATTR_REGCOUNT
	.align		4
        /*0000*/ 	.byte	0x04, 0x2f
        /*0002*/ 	.short	(.L_1 - .L_0)
	.align		4
.L_0:
        /*0004*/ 	.word	index@(_Z4histIcjEvPKcjPjii)
        /*0008*/ 	.word	0x00000020


	//----- nvinfo : EIATTR_FRAME_SIZE
	.align		4
.L_1:
        /*000c*/ 	.byte	0x04, 0x11
        /*000e*/ 	.short	(.L_3 - .L_2)
	.align		4
.L_2:
        /*0010*/ 	.word	index@(_Z4histIcjEvPKcjPjii)
        /*0014*/ 	.word	0x00000000


	//----- nvinfo : EIATTR_MIN_STACK_SIZE
	.align		4
.L_3:
        /*0018*/ 	.byte	0x04, 0x12
        /*001a*/ 	.short	(.L_5 - .L_4)
	.align		4
.L_4:
        /*001c*/ 	.word	index@(_Z4histIcjEvPKcjPjii)
        /*0020*/ 	.word	0x00000000
.L_5:


//--------------------- .nv.compat                --------------------------
	.section	.nv.compat,"",@"SHT_CUDA_COMPAT_INFO"
	.align	4
        /*0000*/ 	.byte	0x02, 0x09, 0x00, 0x00, 0x02, 0x02, 0x01, 0x00, 0x02, 0x05, 0x05, 0x00, 0x03, 0x07, 0x01, 0x01
        /*0010*/ 	.byte	0x02, 0x03, 0x00, 0x00, 0x02, 0x06, 0x01, 0x00, 0x04, 0x0b, 0x08, 0x00, 0x09, 0x00, 0x00, 0x00
        /*0020*/ 	.byte	0x00, 0x00, 0x00, 0x00


//--------------------- .nv.info._Z4histIcjEvPKcjPjii --------------------------
	.section	.nv.info._Z4histIcjEvPKcjPjii,"",@"SHT_CUDA_INFO"
	.sectionflags	@""
	.align	4


	//----- nvinfo : EIATTR_CUDA_API_VERSION
	.align		4
        /*0000*/ 	.byte	0x04, 0x37
        /*0002*/ 	.short	(.L_7 - .L_6)
.L_6:
        /*0004*/ 	.word	0x00000082


	//----- nvinfo : EIATTR_KPARAM_INFO
	.align		4
.L_7:
        /*0008*/ 	.byte	0x04, 0x17
        /*000a*/ 	.short	(.L_9 - .L_8)
.L_8:
        /*000c*/ 	.word	0x00000000
        /*0010*/ 	.short	0x0004
        /*0012*/ 	.short	0x001c
        /*0014*/ 	.byte	0x00, 0xf0, 0x11, 0x00


	//----- nvinfo : EIATTR_KPARAM_INFO
	.align		4
.L_9:
        /*0018*/ 	.byte	0x04, 0x17
        /*001a*/ 	.short	(.L_11 - .L_10)
.L_10:
        /*001c*/ 	.word	0x00000000
        /*0020*/ 	.short	0x0003
        /*0022*/ 	.short	0x0018
        /*0024*/ 	.byte	0x00, 0xf0, 0x11, 0x00


	//----- nvinfo : EIATTR_KPARAM_INFO
	.align		4
.L_11:
        /*0028*/ 	.byte	0x04, 0x17
        /*002a*/ 	.short	(.L_13 - .L_12)
.L_12:
        /*002c*/ 	.word	0x00000000
        /*0030*/ 	.short	0x0002
        /*0032*/ 	.short	0x0010
        /*0034*/ 	.byte	0x00, 0xf5, 0x21, 0x00


	//----- nvinfo : EIATTR_KPARAM_INFO
	.align		4
.L_13:
        /*0038*/ 	.byte	0x04, 0x17
        /*003a*/ 	.short	(.L_15 - .L_14)
.L_14:
        /*003c*/ 	.word	0x00000000
        /*0040*/ 	.short	0x0001
        /*0042*/ 	.short	0x0008
        /*0044*/ 	.byte	0x00, 0xf0, 0x11, 0x00


	//----- nvinfo : EIATTR_KPARAM_INFO
	.align		4
.L_15:
        /*0048*/ 	.byte	0x04, 0x17
        /*004a*/ 	.short	(.L_17 - .L_16)
.L_16:
        /*004c*/ 	.word	0x00000000
        /*0050*/ 	.short	0x0000
        /*0052*/ 	.short	0x0000
        /*0054*/ 	.byte	0x00, 0xf5, 0x21, 0x00


	//----- nvinfo : EIATTR_SPARSE_MMA_MASK
	.align		4
.L_17:
        /*0058*/ 	.byte	0x03, 0x50
        /*005a*/ 	.short	0x0000


	//----- nvinfo : EIATTR_MAXREG_COUNT
	.align		4
        /*005c*/ 	.byte	0x03, 0x1b
        /*005e*/ 	.short	0x00ff


	//----- nvinfo : EIATTR_NUM_BARRIERS
	.align		4
        /*0060*/ 	.byte	0x02, 0x4c
        /*0062*/ 	.byte	0x01
	.zero		1


	//----- nvinfo : EIATTR_MERCURY_ISA_VERSION
	.align		4
        /*0064*/ 	.byte	0x03, 0x5f
        /*0066*/ 	.short	0x0101


	//----- nvinfo : EIATTR_VRC_CTA_INIT_COUNT
	.align		4
        /*0068*/ 	.byte	0x02, 0x4a
	.zero		1
	.zero		1


	//----- nvinfo : EIATTR_EXIT_INSTR_OFFSETS
	.align		4
        /*006c*/ 	.byte	0x04, 0x1c
        /*006e*/ 	.short	(.L_19 - .L_18)


	//   ....[0]....
.L_18:
        /*0070*/ 	.word	0x00000380


	//   ....[1]....
        /*0074*/ 	.word	0x000005f0


	//----- nvinfo : EIATTR_CRS_STACK_SIZE
	.align		4
.L_19:
        /*0078*/ 	.byte	0x04, 0x1e
        /*007a*/ 	.short	(.L_21 - .L_20)
.L_20:
        /*007c*/ 	.word	0x00000000


	//----- nvinfo : EIATTR_CBANK_PARAM_SIZE
	.align		4
.L_21:
        /*0080*/ 	.byte	0x03, 0x19
        /*0082*/ 	.short	0x0020


	//----- nvinfo : EIATTR_PARAM_CBANK
	.align		4
        /*0084*/ 	.byte	0x04, 0x0a
        /*0086*/ 	.short	(.L_23 - .L_22)
	.align		4
.L_22:
        /*0088*/ 	.word	index@(.nv.constant0._Z4histIcjEvPKcjPjii)
        /*008c*/ 	.short	0x0380
        /*008e*/ 	.short	0x0020


	//----- nvinfo : EIATTR_SW_WAR
	.align		4
.L_23:
        /*0090*/ 	.byte	0x04, 0x36
        /*0092*/ 	.short	(.L_25 - .L_24)
.L_24:
        /*0094*/ 	.word	0x00000008
.L_25:


//--------------------- .nv.callgraph             --------------------------
	.section	.nv.callgraph,"",@"SHT_CUDA_CALLGRAPH"
	.align	4
	.sectionentsize	8
	.align		4
        /*0000*/ 	.word	0x00000000
	.align		4
        /*0004*/ 	.word	0xffffffff
	.align		4
        /*0008*/ 	.word	0x00000000
	.align		4
        /*000c*/ 	.word	0xfffffffe
	.align		4
        /*0010*/ 	.word	0x00000000
	.align		4
        /*0014*/ 	.word	0xfffffffd
	.align		4
        /*0018*/ 	.word	0x00000000
	.align		4
        /*001c*/ 	.word	0xfffffffc


//--------------------- .text._Z4histIcjEvPKcjPjii --------------------------
	.section	.text._Z4histIcjEvPKcjPjii,"ax",@progbits
	.align	128
        .global         _Z4histIcjEvPKcjPjii
        .type           _Z4histIcjEvPKcjPjii,@function
        .size           _Z4histIcjEvPKcjPjii,(.L_x_12 - _Z4histIcjEvPKcjPjii)
        .other          _Z4histIcjEvPKcjPjii,@"STO_CUDA_ENTRY STV_DEFAULT"
_Z4histIcjEvPKcjPjii:
.text._Z4histIcjEvPKcjPjii:
[----:B------:R-:W-:Y:S01]  /*0000*/  LDC R1, c[0x0][0x37c] ;  /* 0x0000df00ff017b82 */ /* 0x000fe20000000800 */
[----:B------:R-:W0:Y:S01]  /*0010*/  S2R R3, SR_TID.X ;  /* 0x0000000000037919 */ /* 0x000e220000002100 */
[----:B------:R-:W1:Y:S01]  /*0020*/  LDCU.64 UR4, c[0x0][0x398] ;  /* 0x00007300ff0477ac */ /* 0x000e620008000a00 */
[----:B------:R-:W-:Y:S01]  /*0030*/  BSSY.RECONVERGENT B0, `(.L_x_0) ;  /* 0x000000f000007945 */ /* 0x000fe20003800200 */
[----:B-1----:R-:W-:-:S04]  /*0040*/  UIADD3 UR4, UPT, UPT, UR5, 0x1, -UR4 ;  /* 0x0000000105047890 */ /* 0x002fc8000fffe804 */
[----:B------:R-:W-:-:S06]  /*0050*/  USHF.L.U32 UR5, UR4, 0x5, URZ ;  /* 0x0000000504057899 */ /* 0x000fcc00080006ff */
[----:B0-----:R-:W-:-:S13]  /*0060*/  ISETP.GE.U32.AND P0, PT, R3, UR5, PT ;  /* 0x0000000503007c0c */ /* 0x001fda000bf06070 */
[----:B------:R-:W-:Y:S05]  /*0070*/  @P0 BRA `(.L_x_1) ;  /* 0x0000000000280947 */ /* 0x000fea0003800000 */
[----:B------:R-:W0:Y:S01]  /*0080*/  S2R R5, SR_CgaCtaId ;  /* 0x0000000000057919 */ /* 0x000e220000008800 */
[----:B------:R-:W1:Y:S01]  /*0090*/  LDC R7, c[0x0][0x360] ;  /* 0x0000d800ff077b82 */ /* 0x000e620000000800 */
[----:B------:R-:W-:Y:S01]  /*00a0*/  MOV R2, 0x400 ;  /* 0x0000040000027802 */ /* 0x000fe20000000f00 */
[----:B------:R-:W-:-:S03]  /*00b0*/  IMAD.MOV.U32 R0, RZ, RZ, R3 ;  /* 0x000000ffff007224 */ /* 0x000fc600078e0003 */
[----:B0-----:R-:W-:-:S07]  /*00c0*/  LEA R5, R5, R2, 0x18 ;  /* 0x0000000205057211 */ /* 0x001fce00078ec0ff */
.L_x_2:
[----:B------:R-:W-:Y:S02]  /*00d0*/  IMAD R2, R0, 0x4, R5 ;  /* 0x0000000400027824 */ /* 0x000fe400078e0205 */
[----:B-1----:R-:W-:-:S03]  /*00e0*/  IMAD.IADD R0, R7, 0x1, R0 ;  /* 0x0000000107007824 */ /* 0x002fc600078e0200 */
[----:B------:R0:W-:Y:S02]  /*00f0*/  STS [R2], RZ ;  /* 0x000000ff02007388 */ /* 0x0001e40000000800 */
[----:B------:R-:W-:-:S13]  /*0100*/  ISETP.GE.U32.AND P0, PT, R0, UR5, PT ;  /* 0x0000000500007c0c */ /* 0x000fda000bf06070 */
[----:B0-----:R-:W-:Y:S05]  /*0110*/  @!P0 BRA `(.L_x_2) ;  /* 0xfffffffc00ec8947 */ /* 0x001fea000383ffff */
.L_x_1:
[----:B------:R-:W-:Y:S05]  /*0120*/  BSYNC.RECONVERGENT B0 ;  /* 0x0000000000007941 */ /* 0x000fea0003800200 */
.L_x_0:
[----:B------:R-:W0:Y:S01]  /*0130*/  S2UR UR5, SR_CTAID.X ;  /* 0x00000000000579c3 */ /* 0x000e220000002500 */
[----:B------:R-:W1:Y:S01]  /*0140*/  LDCU UR6, c[0x0][0x388] ;  /* 0x00007100ff0677ac */ /* 0x000e620008000800 */
[----:B------:R-:W-:Y:S01]  /*0150*/  BSSY.RECONVERGENT B0, `(.L_x_3) ;  /* 0x0000020000007945 */ /* 0x000fe20003800200 */
[----:B------:R-:W2:Y:S05]  /*0160*/  LDCU.64 UR8, c[0x0][0x358] ;  /* 0x00006b00ff0877ac */ /* 0x000eaa0008000a00 */
[----:B------:R-:W0:Y:S01]  /*0170*/  LDC R0, c[0x0][0x360] ;  /* 0x0000d800ff007b82 */ /* 0x000e220000000800 */
[----:B------:R-:W3:Y:S01]  /*0180*/  LDCU UR7, c[0x0][0x398] ;  /* 0x00007300ff0777ac */ /* 0x000ee20008000800 */
[----:B------:R-:W4:Y:S01]  /*0190*/  LDCU.64 UR10, c[0x0][0x380] ;  /* 0x00007000ff0a77ac */ /* 0x000f220008000a00 */
[----:B0-----:R-:W-:-:S04]  /*01a0*/  IMAD R2, R0, UR5, RZ ;  /* 0x0000000500027c24 */ /* 0x001fc8000f8e02ff */
[C---:B------:R-:W-:Y:S02]  /*01b0*/  IMAD.IADD R4, R2.reuse, 0x1, R0 ;  /* 0x0000000102047824 */ /* 0x040fe400078e0200 */
[--C-:B------:R-:W-:Y:S02]  /*01c0*/  IMAD R2, R2, 0x100, R3.reuse ;  /* 0x0000010002027824 */ /* 0x100fe400078e0203 */
[----:B------:R-:W-:-:S05]  /*01d0*/  IMAD R4, R4, 0x100, R3 ;  /* 0x0000010004047824 */ /* 0x000fca00078e0203 */
[----:B-1----:R-:W-:Y:S01]  /*01e0*/  VIMNMX.U32 R7, PT, PT, R4, UR6, PT ;  /* 0x0000000604077c48 */ /* 0x002fe2000bfe0000 */
[----:B------:R-:W-:Y:S03]  /*01f0*/  BAR.SYNC.DEFER_BLOCKING 0x0 ;  /* 0x0000000000007b1d */ /* 0x000fe60000010000 */
[----:B------:R-:W-:-:S13]  /*0200*/  ISETP.GE.U32.AND P0, PT, R2, R7, PT ;  /* 0x000000070200720c */ /* 0x000fda0003f06070 */
[----:B--234-:R-:W-:Y:S05]  /*0210*/  @P0 BRA `(.L_x_4) ;  /* 0x00000000004c0947 */ /* 0x01cfea0003800000 */
[----:B------:R-:W-:-:S05]  /*0220*/  IMAD.SHL.U32 R6, R3, 0x4, RZ ;  /* 0x0000000403067824 */ /* 0x000fca00078e00ff */
[----:B------:R-:W-:-:S07]  /*0230*/  LOP3.LUT R6, R6, 0x7c, RZ, 0xe2, !PT ;  /* 0x0000007c06067812 */ /* 0x000fce00078ee2ff */
.L_x_7:
[----:B0-----:R-:W-:-:S05]  /*0240*/  IADD3 R4, P0, PT, R2, UR10, RZ ;  /* 0x0000000a02047c10 */ /* 0x001fca000ff1e0ff */
[----:B------:R-:W-:-:S05]  /*0250*/  IMAD.X R5, RZ, RZ, UR11, P0 ;  /* 0x0000000bff057e24 */ /* 0x000fca00080e06ff */
[----:B------:R-:W2:Y:S01]  /*0260*/  LDG.E.S8 R4, desc[UR8][R4.64] ;  /* 0x0000000804047981 */ /* 0x000ea2000c1e1300 */
[----:B------:R-:W-:Y:S01]  /*0270*/  IMAD.IADD R2, R0, 0x1, R2 ;  /* 0x0000000100027824 */ /* 0x000fe200078e0202 */
[----:B------:R-:W-:Y:S04]  /*0280*/  BSSY.RECONVERGENT B1, `(.L_x_5) ;  /* 0x000000b000017945 */ /* 0x000fe80003800200 */
[----:B------:R-:W-:Y:S01]  /*0290*/  ISETP.GE.U32.AND P1, PT, R2, R7, PT ;  /* 0x000000070200720c */ /* 0x000fe20003f26070 */
[----:B--2---:R-:W-:-:S05]  /*02a0*/  VIADD R9, R4, -UR7 ;  /* 0x8000000704097c36 */ /* 0x004fca0008000000 */
[----:B------:R-:W-:-:S04]  /*02b0*/  ISETP.GE.U32.AND P0, PT, R9, UR4, PT ;  /* 0x0000000409007c0c */ /* 0x000fc8000bf06070 */
[----:B------:R-:W-:-:S13]  /*02c0*/  ISETP.LT.OR P0, PT, R9, RZ, P0 ;  /* 0x000000ff0900720c */ /* 0x000fda0000701670 */
[----:B------:R-:W-:Y:S05]  /*02d0*/  @P0 BRA `(.L_x_6) ;  /* 0x0000000000140947 */ /* 0x000fea0003800000 */
[----:B------:R-:W0:Y:S01]  /*02e0*/  S2UR UR6, SR_CgaCtaId ;  /* 0x00000000000679c3 */ /* 0x000e220000008800 */
[----:B------:R-:W-:Y:S01]  /*02f0*/  UMOV UR5, 0x400 ;  /* 0x0000040000057882 */ /* 0x000fe20000000000 */
[----:B------:R-:W-:Y:S01]  /*0300*/  IMAD R4, R9, 0x80, R6 ;  /* 0x0000008009047824 */ /* 0x000fe200078e0206 */
[----:B0-----:R-:W-:-:S09]  /*0310*/  ULEA UR5, UR6, UR5, 0x18 ;  /* 0x0000000506057291 */ /* 0x001fd2000f8ec0ff */
[----:B------:R0:W-:Y:S03]  /*0320*/  ATOMS.POPC.INC.32 RZ, [R4+UR5] ;  /* 0x0000000004ff7f8c */ /* 0x0001e6000d800005 */
.L_x_6:
[----:B------:R-:W-:Y:S05]  /*0330*/  BSYNC.RECONVERGENT B1 ;  /* 0x0000000000017941 */ /* 0x000fea0003800200 */
.L_x_5:
[----:B------:R-:W-:Y:S05]  /*0340*/  @!P1 BRA `(.L_x_7) ;  /* 0xfffffffc00bc9947 */ /* 0x000fea000383ffff */
.L_x_4:
[----:B------:R-:W-:Y:S05]  /*0350*/  BSYNC.RECONVERGENT B0 ;  /* 0x0000000000007941 */ /* 0x000fea0003800200 */
.L_x_3:
[----:B------:R-:W-:Y:S01]  /*0360*/  BAR.SYNC.DEFER_BLOCKING 0x0 ;  /* 0x0000000000007b1d */ /* 0x000fe20000010000 */
[----:B------:R-:W-:-:S13]  /*0370*/  ISETP.GE.U32.AND P0, PT, R3, UR4, PT ;  /* 0x0000000403007c0c */ /* 0x000fda000bf06070 */
[----:B------:R-:W-:Y:S05]  /*0380*/  @P0 EXIT ;  /* 0x000000000000094d */ /* 0x000fea0003800000 */
[----:B------:R-:W1:Y:S01]  /*0390*/  S2UR UR6, SR_CgaCtaId ;  /* 0x00000000000679c3 */ /* 0x000e620000008800 */
[----:B------:R-:W-:-:S07]  /*03a0*/  UMOV UR5, 0x400 ;  /* 0x0000040000057882 */ /* 0x000fce0000000000 */
[----:B------:R-:W2:Y:S01]  /*03b0*/  LDC.64 R28, c[0x0][0x390] ;  /* 0x0000e400ff1c7b82 */ /* 0x000ea20000000a00 */
[----:B-1----:R-:W-:-:S12]  /*03c0*/  ULEA UR5, UR6, UR5, 0x18 ;  /* 0x0000000506057291 */ /* 0x002fd8000f8ec0ff */
.L_x_10:
[----:B------:R-:W-:Y:S01]  /*03d0*/  LEA R2, R3, UR5, 0x7 ;  /* 0x0000000503027c11 */ /* 0x000fe2000f8e38ff */
[----:B------:R-:W-:Y:S04]  /*03e0*/  BSSY.RECONVERGENT B0, `(.L_x_8) ;  /* 0x000001d000007945 */ /* 0x000fe80003800200 */
[----:B------:R-:W1:Y:S04]  /*03f0*/  LDS.128 R16, [R2] ;  /* 0x0000000002107984 */ /* 0x000e680000000c00 */
[----:B------:R-:W3:Y:S04]  /*0400*/  LDS.128 R20, [R2+0x10] ;  /* 0x0000100002147984 */ /* 0x000ee80000000c00 */
[----:B0-----:R-:W0:Y:S04]  /*0410*/  LDS.128 R4, [R2+0x20] ;  /* 0x0000200002047984 */ /* 0x001e280000000c00 */
[----:B------:R-:W4:Y:S04]  /*0420*/  LDS.128 R8, [R2+0x30] ;  /* 0x0000300002087984 */ /* 0x000f280000000c00 */
[----:B------:R-:W5:Y:S04]  /*0430*/  LDS.128 R12, [R2+0x40] ;  /* 0x00004000020c7984 */ /* 0x000f680000000c00 */
[----:B------:R-:W-:Y:S01]  /*0440*/  LDS.128 R24, [R2+0x70] ;  /* 0x0000700002187984 */ /* 0x000fe20000000c00 */
[----:B-1----:R-:W-:-:S04]  /*0450*/  IADD3 R16, PT, PT, R18, R17, R16 ;  /* 0x0000001112107210 */ /* 0x002fc80007ffe010 */
[----:B---3--:R-:W-:Y:S02]  /*0460*/  IADD3 R20, PT, PT, R20, R19, R16 ;  /* 0x0000001314147210 */ /* 0x008fe40007ffe010 */
[----:B------:R-:W1:Y:S02]  /*0470*/  LDS.128 R16, [R2+0x50] ;  /* 0x0000500002107984 */ /* 0x000e640000000c00 */
[----:B------:R-:W-:-:S04]  /*0480*/  IADD3 R20, PT, PT, R22, R21, R20 ;  /* 0x0000001516147210 */ /* 0x000fc80007ffe014 */
[----:B0-----:R-:W-:Y:S02]  /*0490*/  IADD3 R4, PT, PT, R4, R23, R20 ;  /* 0x0000001704047210 */ /* 0x001fe40007ffe014 */
[----:B------:R-:W0:Y:S02]  /*04a0*/  LDS.128 R20, [R2+0x60] ;  /* 0x0000600002147984 */ /* 0x000e240000000c00 */
[----:B------:R-:W-:-:S04]  /*04b0*/  IADD3 R4, PT, PT, R6, R5, R4 ;  /* 0x0000000506047210 */ /* 0x000fc80007ffe004 */
[----:B----4-:R-:W-:-:S04]  /*04c0*/  IADD3 R4, PT, PT, R8, R7, R4 ;  /* 0x0000000708047210 */ /* 0x010fc80007ffe004 */
[----:B------:R-:W-:-:S04]  /*04d0*/  IADD3 R4, PT, PT, R10, R9, R4 ;  /* 0x000000090a047210 */ /* 0x000fc80007ffe004 */
[----:B-----5:R-:W-:-:S04]  /*04e0*/  IADD3 R4, PT, PT, R12, R11, R4 ;  /* 0x0000000b0c047210 */ /* 0x020fc80007ffe004 */
[----:B------:R-:W-:-:S04]  /*04f0*/  IADD3 R4, PT, PT, R14, R13, R4 ;  /* 0x0000000d0e047210 */ /* 0x000fc80007ffe004 */
[----:B-1----:R-:W-:-:S04]  /*0500*/  IADD3 R4, PT, PT, R16, R15, R4 ;  /* 0x0000000f10047210 */ /* 0x002fc80007ffe004 */
[----:B------:R-:W-:-:S04]  /*0510*/  IADD3 R4, PT, PT, R18, R17, R4 ;  /* 0x0000001112047210 */ /* 0x000fc80007ffe004 */
[----:B0-----:R-:W-:-:S04]  /*0520*/  IADD3 R4, PT, PT, R20, R19, R4 ;  /* 0x0000001314047210 */ /* 0x001fc80007ffe004 */
[----:B------:R-:W-:-:S04]  /*0530*/  IADD3 R4, PT, PT, R22, R21, R4 ;  /* 0x0000001516047210 */ /* 0x000fc80007ffe004 */
[----:B------:R-:W-:-:S04]  /*0540*/  IADD3 R4, PT, PT, R24, R23, R4 ;  /* 0x0000001718047210 */ /* 0x000fc80007ffe004 */
[----:B------:R-:W-:-:S05]  /*0550*/  IADD3 R4, PT, PT, R26, R25, R4 ;  /* 0x000000191a047210 */ /* 0x000fca0007ffe004 */
[----:B------:R-:W-:-:S05]  /*0560*/  IMAD.IADD R27, R27, 0x1, R4 ;  /* 0x000000011b1b7824 */ /* 0x000fca00078e0204 */
[----:B------:R-:W-:-:S13]  /*0570*/  ISETP.NE.AND P0, PT, R27, RZ, PT ;  /* 0x000000ff1b00720c */ /* 0x000fda0003f05270 */
[----:B------:R-:W-:Y:S05]  /*0580*/  @!P0 BRA `(.L_x_9) ;  /* 0x0000000000088947 */ /* 0x000fea0003800000 */
[----:B--2---:R-:W-:-:S05]  /*0590*/  IMAD.WIDE.U32 R4, R3, 0x4, R28 ;  /* 0x0000000403047825 */ /* 0x004fca00078e001c */
[----:B------:R0:W-:Y:S02]  /*05a0*/  REDG.E.ADD.STRONG.GPU desc[UR8][R4.64], R27 ;  /* 0x0000001b0400798e */ /* 0x0001e4000c12e108 */
.L_x_9:
[----:B------:R-:W-:Y:S05]  /*05b0*/  BSYNC.RECONVERGENT B0 ;  /* 0x0000000000007941 */ /* 0x000fea0003800200 */
.L_x_8:
[----:B------:R-:W-:-:S05]  /*05c0*/  IMAD.IADD R3, R0, 0x1, R3 ;  /* 0x0000000100037824 */ /* 0x000fca00078e0203 */
[----:B------:R-:W-:-:S13]  /*05d0*/  ISETP.GE.U32.AND P0, PT, R3, UR4, PT ;  /* 0x0000000403007c0c */ /* 0x000fda000bf06070 */
[----:B------:R-:W-:Y:S05]  /*05e0*/  @!P0 BRA `(.L_x_10) ;  /* 0xfffffffc00788947 */ /* 0x000fea000383ffff */
[----:B------:R-:W-:Y:S05]  /*05f0*/  EXIT ;  /* 0x000000000000794d */ /* 0x000fea0003800000 */
.L_x_11:
[----:B------:R-:W-:-:S00]  /*0600*/  BRA `(.L_x_11) ;  /* 0xfffffffc00fc7947 */ /* 0x000fc0000383ffff */
[----:B------:R-:W-:-:S00]  /*0610*/  NOP ;  /* 0x0000000000007918 */ /* 0x000fc00000000000 */
        /* <DEDUP_REMOVED lines=14> */
.L_x_12:


//--------------------- .nv.shared._Z4histIcjEvPKcjPjii --------------------------
	.section	.nv.shared._Z4histIcjEvPKcjPjii,"aw",@nobits
	.sectionflags	@""
	.align	16
	.zero		1024


//--------------------- .nv.shared.reserved.0     --------------------------
	.section	.nv.shared.reserved.0,"aw",@nobits
	.weak		__nv_reservedSMEM_offset_0_alias
	.size		__nv_reservedSMEM_offset_0_alias, 0, 64
	.other		__nv_reservedSMEM_offset_0_alias,@"STO_CUDA_RESERVED_SHARED STV_DEFAULT"
__nv_reservedSMEM_offset_0_alias:
	.zero		0
	.zero		64


//--------------------- .nv.constant0._Z4histIcjEvPKcjPjii --------------------------
	.section	.nv.constant0._Z4histIcjEvPKcjPjii,"a",@progbits
	.sectionflags	@""
	.align	4
.nv.constant0._Z4histIcjEvPKcjPjii:
	.zero		928


//--------------------- SYMBOLS --------------------------

	.type		.nv.reservedSmem.offset0,@object
	.size		.nv.reservedSmem.offset0,0x4
	.type		.nv.reservedSmem.cap,@object
	.size		.nv.reservedSmem.cap,0x4
